	.headerflags	@"EF_CUDA_TEXMODE_UNIFIED EF_CUDA_64BIT_ADDRESS EF_CUDA_ACCELERATORS EF_CUDA_SM90 EF_CUDA_VIRTUAL_SM(EF_CUDA_SM90)"
	.elftype	@"ET_EXEC"


//--------------------- .nv.info                  --------------------------
	.section	.nv.info,"",@"SHT_CUDA_INFO"
	.align	4


	//----- nvinfo : EIATTR_REGCOUNT
	.align		4
        /*0000*/ 	.byte	0x04, 0x2f
        /*0002*/ 	.short	(.L_1 - .L_0)
	.align		4
.L_0:
        /*0004*/ 	.word	index@(triton_poi_fused_leaky_relu_0)
        /*0008*/ 	.word	0x00000008


	//----- nvinfo : EIATTR_MIN_STACK_SIZE
	.align		4
.L_1:
        /*000c*/ 	.byte	0x04, 0x12
        /*000e*/ 	.short	(.L_3 - .L_2)
	.align		4
.L_2:
        /*0010*/ 	.word	index@(triton_poi_fused_leaky_relu_0)
        /*0014*/ 	.word	0x00000000


	//----- nvinfo : EIATTR_FRAME_SIZE
	.align		4
.L_3:
        /*0018*/ 	.byte	0x04, 0x11
        /*001a*/ 	.short	(.L_5 - .L_4)
	.align		4
.L_4:
        /*001c*/ 	.word	index@(triton_poi_fused_leaky_relu_0)
        /*0020*/ 	.word	0x00000000


	//----- nvinfo : EIATTR_MIN_STACK_SIZE
	.align		4
.L_5:
        /*0024*/ 	.byte	0x04, 0x12
        /*0026*/ 	.short	(.L_7 - .L_6)
	.align		4
.L_6:
        /*0028*/ 	.word	index@(triton_poi_fused_leaky_relu_0)
        /*002c*/ 	.word	0x00000000
.L_7:


//--------------------- .nv.info.triton_poi_fused_leaky_relu_0 --------------------------
	.section	.nv.info.triton_poi_fused_leaky_relu_0,"",@"SHT_CUDA_INFO"
	.sectionflags	@""
	.align	4


	//----- nvinfo : EIATTR_CUDA_API_VERSION
	.align		4
        /*0000*/ 	.byte	0x04, 0x37
        /*0002*/ 	.short	(.L_9 - .L_8)
.L_8:
        /*0004*/ 	.word	0x0000007c


	//----- nvinfo : EIATTR_KPARAM_INFO
	.align		4
.L_9:
        /*0008*/ 	.byte	0x04, 0x17
        /*000a*/ 	.short	(.L_11 - .L_10)
.L_10:
        /*000c*/ 	.word	0x00000000
        /*0010*/ 	.short	0x0001
        /*0012*/ 	.short	0x0008
        /*0014*/ 	.byte	0x00, 0xf0, 0x11, 0x00


	//----- nvinfo : EIATTR_KPARAM_INFO
	.align		4
.L_11:
        /*0018*/ 	.byte	0x04, 0x17
        /*001a*/ 	.short	(.L_13 - .L_12)
.L_12:
        /*001c*/ 	.word	0x00000000
        /*0020*/ 	.short	0x0000
        /*0022*/ 	.short	0x0000
        /*0024*/ 	.byte	0x00, 0xf4, 0x21, 0x00


	//----- nvinfo : EIATTR_SPARSE_MMA_MASK
	.align		4
.L_13:
        /*0028*/ 	.byte	0x03, 0x50
        /*002a*/ 	.short	0x0000


	//----- nvinfo : EIATTR_MAXREG_COUNT
	.align		4
        /*002c*/ 	.byte	0x03, 0x1b
        /*002e*/ 	.short	0x00ff


	//----- nvinfo : EIATTR_EXIT_INSTR_OFFSETS
	.align		4
        /*0030*/ 	.byte	0x04, 0x1c
        /*0032*/ 	.short	(.L_15 - .L_14)


	//   ....[0]....
.L_14:
        /*0034*/ 	.word	0x000000c0


	//----- nvinfo : EIATTR_REQNTID
	.align		4
.L_15:
        /*0038*/ 	.byte	0x04, 0x10
        /*003a*/ 	.short	(.L_17 - .L_16)
.L_16:
        /*003c*/ 	.word	0x00000080
        /*0040*/ 	.word	0x00000001
        /*0044*/ 	.word	0x00000001


	//----- nvinfo : EIATTR_CBANK_PARAM_SIZE
	.align		4
.L_17:
        /*0048*/ 	.byte	0x03, 0x19
        /*004a*/ 	.short	0x000c


	//----- nvinfo : EIATTR_PARAM_CBANK
	.align		4
        /*004c*/ 	.byte	0x04, 0x0a
        /*004e*/ 	.short	(.L_19 - .L_18)
	.align		4
.L_18:
        /*0050*/ 	.word	index@(.nv.constant0.triton_poi_fused_leaky_relu_0)
        /*0054*/ 	.short	0x0210
        /*0056*/ 	.short	0x000c


	//----- nvinfo : EIATTR_SW_WAR
	.align		4
.L_19:
        /*0058*/ 	.byte	0x04, 0x36
        /*005a*/ 	.short	(.L_21 - .L_20)
.L_20:
        /*005c*/ 	.word	0x00000008
.L_21:


//--------------------- .nv.callgraph             --------------------------
	.section	.nv.callgraph,"",@"SHT_CUDA_CALLGRAPH"
	.align	4
	.sectionentsize	8
	.align		4
        /*0000*/ 	.word	0x00000000
	.align		4
        /*0004*/ 	.word	0xffffffff
	.align		4
        /*0008*/ 	.word	0x00000000
	.align		4
        /*000c*/ 	.word	0xfffffffe
	.align		4
        /*0010*/ 	.word	0x00000000
	.align		4
        /*0014*/ 	.word	0xfffffffd
	.align		4
        /*0018*/ 	.word	0x00000000
	.align		4
        /*001c*/ 	.word	0xfffffffc


//--------------------- .text.triton_poi_fused_leaky_relu_0 --------------------------
	.section	.text.triton_poi_fused_leaky_relu_0,"ax",@progbits
	.align	128
        .global         triton_poi_fused_leaky_relu_0
        .type           triton_poi_fused_leaky_relu_0,@function
        .size           triton_poi_fused_leaky_relu_0,(.L_x_1 - triton_poi_fused_leaky_relu_0)
        .other          triton_poi_fused_leaky_relu_0,@"STO_CUDA_ENTRY STV_DEFAULT"
triton_poi_fused_leaky_relu_0:
.text.triton_poi_fused_leaky_relu_0:
[----:B------:R-:W-:Y:S01]  /*0000*/  LDC R1, c[0x0][0x28] ;  /* 0x00000a00ff017b82 */ /* 0x000fe20000000800 */
[----:B------:R-:W1:Y:S07]  /*0010*/  S2R R0, SR_TID.X ;  /* 0x0000000000007919 */ /* 0x000e6e0000002100 */
[----:B------:R-:W2:Y:S01]  /*0020*/  LDC.64 R2, c[0x0][0x210] ;  /* 0x00008400ff027b82 */ /* 0x000ea20000000a00 */
[----:B------:R-:W-:Y:S01]  /*0030*/  ULDC.64 UR4, c[0x0][0x208] ;  /* 0x0000820000047ab9 */ /* 0x000fe20000000a00 */
[----:B------:R-:W3:Y:S01]  /*0040*/  S2R R5, SR_CTAID.X ;  /* 0x0000000000057919 */ /* 0x000ee20000002500 */
[----:B-1----:R-:W-:-:S04]  /*0050*/  LOP3.LUT R0, R0, 0x7f, RZ, 0xc0, !PT ;  /* 0x0000007f00007812 */ /* 0x002fc800078ec0ff */
[----:B---3--:R-:W-:-:S05]  /*0060*/  LEA R5, R5, R0, 0x7 ;  /* 0x0000000005057211 */ /* 0x008fca00078e38ff */
[----:B--2---:R-:W-:-:S05]  /*0070*/  IMAD.WIDE R2, R5, 0x4, R2 ;  /* 0x0000000405027825 */ /* 0x004fca00078e0202 */
[----:B------:R-:W2:Y:S02]  /*0080*/  LDG.E R5, desc[UR4][R2.64] ;  /* 0x0000000402057981 */ /* 0x000ea4000c1e1900 */
[----:B--2---:R-:W-:-:S13]  /*0090*/  FSETP.GT.AND P0, PT, R5, RZ, PT ;  /* 0x000000ff0500720b */ /* 0x004fda0003f04000 */
[----:B------:R-:W-:-:S05]  /*00a0*/  @!P0 FMUL R5, R5, 0.20000000298023223877 ;  /* 0x3e4ccccd05058820 */ /* 0x000fca0000400000 */
[----:B------:R-:W-:Y:S01]  /*00b0*/  STG.E desc[UR4][R2.64], R5 ;  /* 0x0000000502007986 */ /* 0x000fe2000c101904 */
[----:B------:R-:W-:Y:S05]  /*00c0*/  EXIT ;  /* 0x000000000000794d */ /* 0x000fea0003800000 */
.L_x_0:
[----:B------:R-:W-:-:S00]  /*00d0*/  BRA `(.L_x_0) ;  /* 0xfffffffc00fc7947 */ /* 0x000fc0000383ffff */
[----:B------:R-:W-:-:S00]  /*00e0*/  NOP ;  /* 0x0000000000007918 */ /* 0x000fc00000000000 */
        /* <DEDUP_REMOVED lines=9> */
.L_x_1:


//--------------------- .nv.constant0.triton_poi_fused_leaky_relu_0 --------------------------
	.section	.nv.constant0.triton_poi_fused_leaky_relu_0,"a",@progbits
	.sectionflags	@""
	.align	4
.nv.constant0.triton_poi_fused_leaky_relu_0:
	.zero		540
